//
// Generated by NVIDIA NVVM Compiler
//
// Compiler Build ID: CL-36424714
// Cuda compilation tools, release 13.0, V13.0.88
// Based on NVVM 20.0.0
//

.version 9.0
.target sm_100
.address_size 64

	// .globl	_Z11PDE_diff_k1ffffffPA64_A256_f
// _ZZ11PDE_diff_k1ffffffPA64_A256_fE5input has been demoted
// _ZZ11PDE_diff_k1ffffffPA64_A256_fE6output has been demoted

.visible .entry _Z11PDE_diff_k1ffffffPA64_A256_f(
	.param .f32 _Z11PDE_diff_k1ffffffPA64_A256_f_param_0,
	.param .f32 _Z11PDE_diff_k1ffffffPA64_A256_f_param_1,
	.param .f32 _Z11PDE_diff_k1ffffffPA64_A256_f_param_2,
	.param .f32 _Z11PDE_diff_k1ffffffPA64_A256_f_param_3,
	.param .f32 _Z11PDE_diff_k1ffffffPA64_A256_f_param_4,
	.param .f32 _Z11PDE_diff_k1ffffffPA64_A256_f_param_5,
	.param .u64 .ptr .align 1 _Z11PDE_diff_k1ffffffPA64_A256_f_param_6
)
{
	.reg .pred 	%p<3>;
	.reg .b32 	%r<9>;
	.reg .b32 	%f<31>;
	.reg .b64 	%rd<11>;
	// demoted variable
	.shared .align 4 .b8 _ZZ11PDE_diff_k1ffffffPA64_A256_fE5input[1024];
	// demoted variable
	.shared .align 4 .b8 _ZZ11PDE_diff_k1ffffffPA64_A256_fE6output[1024];
	ld.param.f32 	%f2, [_Z11PDE_diff_k1ffffffPA64_A256_f_param_0];
	ld.param.f32 	%f3, [_Z11PDE_diff_k1ffffffPA64_A256_f_param_1];
	ld.param.f32 	%f6, [_Z11PDE_diff_k1ffffffPA64_A256_f_param_2];
	ld.param.f32 	%f4, [_Z11PDE_diff_k1ffffffPA64_A256_f_param_3];
	ld.param.f32 	%f5, [_Z11PDE_diff_k1ffffffPA64_A256_f_param_4];
	ld.param.f32 	%f7, [_Z11PDE_diff_k1ffffffPA64_A256_f_param_5];
	ld.param.u64 	%rd2, [_Z11PDE_diff_k1ffffffPA64_A256_f_param_6];
	cvta.to.global.u64 	%rd1, %rd2;
	mov.u32 	%r5, %ntid.x;
	mul.wide.u32 	%rd3, %r5, 1024;
	add.s64 	%rd4, %rd1, %rd3;
	mov.u32 	%r1, %tid.x;
	mul.wide.u32 	%rd5, %r1, 4;
	add.s64 	%rd6, %rd4, %rd5;
	ld.global.f32 	%f8, [%rd6];
	shl.b32 	%r6, %r1, 2;
	mov.u32 	%r7, _ZZ11PDE_diff_k1ffffffPA64_A256_fE5input;
	add.s32 	%r2, %r7, %r6;
	st.shared.f32 	[%r2], %f8;
	bar.sync 	0;
	mov.u32 	%r3, %ctaid.x;
	cvt.rn.f32.u32 	%f9, %r3;
	fma.rn.f32 	%f10, %f6, %f9, %f7;
	mul.f32 	%f1, %f10, %f10;
	mov.u32 	%r8, _ZZ11PDE_diff_k1ffffffPA64_A256_fE6output;
	add.s32 	%r4, %r8, %r6;
	setp.eq.s32 	%p1, %r1, 0;
	@%p1 bra 	$L__BB0_3;
	setp.ne.s32 	%p2, %r1, 255;
	@%p2 bra 	$L__BB0_4;
	st.shared.f32 	[_ZZ11PDE_diff_k1ffffffPA64_A256_fE6output+1020], %f5;
	bra.uni 	$L__BB0_5;
$L__BB0_3:
	st.shared.f32 	[_ZZ11PDE_diff_k1ffffffPA64_A256_fE6output], %f4;
	bra.uni 	$L__BB0_5;
$L__BB0_4:
	mul.f32 	%f11, %f2, %f1;
	mul.f32 	%f12, %f3, %f3;
	add.f32 	%f13, %f12, %f12;
	div.rn.f32 	%f14, %f11, %f13;
	add.f32 	%f15, %f3, %f3;
	fma.rn.f32 	%f16, %f1, 0fBF000000, 0f3DCCCCCD;
	mul.f32 	%f17, %f2, %f16;
	div.rn.f32 	%f18, %f17, %f15;
	div.rn.f32 	%f19, %f11, %f12;
	mov.f32 	%f20, 0f3F800000;
	sub.f32 	%f21, %f20, %f19;
	ld.shared.f32 	%f22, [%r2+4];
	add.f32 	%f23, %f14, %f18;
	ld.shared.f32 	%f24, [%r2];
	mul.f32 	%f25, %f21, %f24;
	fma.rn.f32 	%f26, %f23, %f22, %f25;
	ld.shared.f32 	%f27, [%r2+-4];
	sub.f32 	%f28, %f14, %f18;
	fma.rn.f32 	%f29, %f28, %f27, %f26;
	st.shared.f32 	[%r4], %f29;
$L__BB0_5:
	ld.shared.f32 	%f30, [%r4];
	mul.wide.u32 	%rd7, %r3, 1024;
	add.s64 	%rd8, %rd1, %rd7;
	add.s64 	%rd10, %rd8, %rd5;
	st.global.f32 	[%rd10], %f30;
	ret;

}


// ===== COMPILED SASS (sm_100) =====

	.target	sm_100

	.elftype	@"ET_EXEC"


//--------------------- .note.nv.tkinfo           --------------------------
	.section	.note.nv.tkinfo,"",@"SHT_NOTE"
	.sectionflags	@"SHF_NOTE_NV_TKINFO"
	.tkinfo
        /*0018*/ 	.word	0x00000002
        /*0030*/ 	.string	""
        /*0030*/ 	.string	"ptxas"
        /*0030*/ 	.string	"Cuda compilation tools, release 13.0, V13.0.88"
        /*0030*/ 	.string	"Build cuda_13.0.r13.0/compiler.36424714_0"
        /*0030*/ 	.string	"-arch sm_100 -m 64 "



//--------------------- .note.nv.cuinfo           --------------------------
	.section	.note.nv.cuinfo,"",@"SHT_NOTE"
	.sectionflags	@"SHF_NOTE_NV_CUINFO"
        /*0018*/ 	.short	0x0002
        /*001a*/ 	.short	0x0064
        /*001c*/ 	.short	0x0082
	.zero		2


//--------------------- .nv.info                  --------------------------
	.section	.nv.info,"",@"SHT_CUDA_INFO"
	.align	4


	//----- nvinfo : EIATTR_REGCOUNT
	.align		4
        /*0000*/ 	.byte	0x04, 0x2f
        /*0002*/ 	.short	(.L_1 - .L_0)
	.align		4
.L_0:
        /*0004*/ 	.word	index@(_Z11PDE_diff_k1ffffffPA64_A256_f)
        /*0008*/ 	.word	0x00000015


	//----- nvinfo : EIATTR_FRAME_SIZE
	.align		4
.L_1:
        /*000c*/ 	.byte	0x04, 0x11
        /*000e*/ 	.short	(.L_3 - .L_2)
	.align		4
.L_2:
        /*0010*/ 	.word	index@($__internal_0_$__cuda_sm3x_div_rn_noftz_f32_slowpath)
        /*0014*/ 	.word	0x00000000


	//----- nvinfo : EIATTR_FRAME_SIZE
	.align		4
.L_3:
        /*0018*/ 	.byte	0x04, 0x11
        /*001a*/ 	.short	(.L_5 - .L_4)
	.align		4
.L_4:
        /*001c*/ 	.word	index@(_Z11PDE_diff_k1ffffffPA64_A256_f)
        /*0020*/ 	.word	0x00000000


	//----- nvinfo : EIATTR_MIN_STACK_SIZE
	.align		4
.L_5:
        /*0024*/ 	.byte	0x04, 0x12
        /*0026*/ 	.short	(.L_7 - .L_6)
	.align		4
.L_6:
        /*0028*/ 	.word	index@(_Z11PDE_diff_k1ffffffPA64_A256_f)
        /*002c*/ 	.word	0x00000000
.L_7:


//--------------------- .nv.compat                --------------------------
	.section	.nv.compat,"",@"SHT_CUDA_COMPAT_INFO"
	.align	4
        /*0000*/ 	.byte	0x02, 0x09, 0x00, 0x00, 0x02, 0x02, 0x01, 0x00, 0x02, 0x05, 0x05, 0x00, 0x03, 0x07, 0x01, 0x01
        /*0010*/ 	.byte	0x02, 0x03, 0x00, 0x00, 0x02, 0x06, 0x01, 0x00, 0x04, 0x0b, 0x08, 0x00, 0x01, 0x00, 0x00, 0x00
        /*0020*/ 	.byte	0x00, 0x00, 0x00, 0x00


//--------------------- .nv.info._Z11PDE_diff_k1ffffffPA64_A256_f --------------------------
	.section	.nv.info._Z11PDE_diff_k1ffffffPA64_A256_f,"",@"SHT_CUDA_INFO"
	.sectionflags	@""
	.align	4


	//----- nvinfo : EIATTR_CUDA_API_VERSION
	.align		4
        /*0000*/ 	.byte	0x04, 0x37
        /*0002*/ 	.short	(.L_9 - .L_8)
.L_8:
        /*0004*/ 	.word	0x00000082


	//----- nvinfo : EIATTR_KPARAM_INFO
	.align		4
.L_9:
        /*0008*/ 	.byte	0x04, 0x17
        /*000a*/ 	.short	(.L_11 - .L_10)
.L_10:
        /*000c*/ 	.word	0x00000000
        /*0010*/ 	.short	0x0006
        /*0012*/ 	.short	0x0018
        /*0014*/ 	.byte	0x00, 0xf5, 0x21, 0x00


	//----- nvinfo : EIATTR_KPARAM_INFO
	.align		4
.L_11:
        /*0018*/ 	.byte	0x04, 0x17
        /*001a*/ 	.short	(.L_13 - .L_12)
.L_12:
        /*001c*/ 	.word	0x00000000
        /*0020*/ 	.short	0x0005
        /*0022*/ 	.short	0x0014
        /*0024*/ 	.byte	0x00, 0xf0, 0x11, 0x00


	//----- nvinfo : EIATTR_KPARAM_INFO
	.align		4
.L_13:
        /*0028*/ 	.byte	0x04, 0x17
        /*002a*/ 	.short	(.L_15 - .L_14)
.L_14:
        /*002c*/ 	.word	0x00000000
        /*0030*/ 	.short	0x0004
        /*0032*/ 	.short	0x0010
        /*0034*/ 	.byte	0x00, 0xf0, 0x11, 0x00


	//----- nvinfo : EIATTR_KPARAM_INFO
	.align		4
.L_15:
        /*0038*/ 	.byte	0x04, 0x17
        /*003a*/ 	.short	(.L_17 - .L_16)
.L_16:
        /*003c*/ 	.word	0x00000000
        /*0040*/ 	.short	0x0003
        /*0042*/ 	.short	0x000c
        /*0044*/ 	.byte	0x00, 0xf0, 0x11, 0x00


	//----- nvinfo : EIATTR_KPARAM_INFO
	.align		4
.L_17:
        /*0048*/ 	.byte	0x04, 0x17
        /*004a*/ 	.short	(.L_19 - .L_18)
.L_18:
        /*004c*/ 	.word	0x00000000
        /*0050*/ 	.short	0x0002
        /*0052*/ 	.short	0x0008
        /*0054*/ 	.byte	0x00, 0xf0, 0x11, 0x00


	//----- nvinfo : EIATTR_KPARAM_INFO
	.align		4
.L_19:
        /*0058*/ 	.byte	0x04, 0x17
        /*005a*/ 	.short	(.L_21 - .L_20)
.L_20:
        /*005c*/ 	.word	0x00000000
        /*0060*/ 	.short	0x0001
        /*0062*/ 	.short	0x0004
        /*0064*/ 	.byte	0x00, 0xf0, 0x11, 0x00


	//----- nvinfo : EIATTR_KPARAM_INFO
	.align		4
.L_21:
        /*0068*/ 	.byte	0x04, 0x17
        /*006a*/ 	.short	(.L_23 - .L_22)
.L_22:
        /*006c*/ 	.word	0x00000000
        /*0070*/ 	.short	0x0000
        /*0072*/ 	.short	0x0000
        /*0074*/ 	.byte	0x00, 0xf0, 0x11, 0x00


	//----- nvinfo : EIATTR_SPARSE_MMA_MASK
	.align		4
.L_23:
        /*0078*/ 	.byte	0x03, 0x50
        /*007a*/ 	.short	0x0000


	//----- nvinfo : EIATTR_MAXREG_COUNT
	.align		4
        /*007c*/ 	.byte	0x03, 0x1b
        /*007e*/ 	.short	0x00ff


	//----- nvinfo : EIATTR_NUM_BARRIERS
	.align		4
        /*0080*/ 	.byte	0x02, 0x4c
        /*0082*/ 	.byte	0x01
	.zero		1


	//----- nvinfo : EIATTR_MERCURY_ISA_VERSION
	.align		4
        /*0084*/ 	.byte	0x03, 0x5f
        /*0086*/ 	.short	0x0101


	//----- nvinfo : EIATTR_VRC_CTA_INIT_COUNT
	.align		4
        /*0088*/ 	.byte	0x02, 0x4a
	.zero		1
	.zero		1


	//----- nvinfo : EIATTR_EXIT_INSTR_OFFSETS
	.align		4
        /*008c*/ 	.byte	0x04, 0x1c
        /*008e*/ 	.short	(.L_25 - .L_24)


	//   ....[0]....
.L_24:
        /*0090*/ 	.word	0x000005e0


	//----- nvinfo : EIATTR_CRS_STACK_SIZE
	.align		4
.L_25:
        /*0094*/ 	.byte	0x04, 0x1e
        /*0096*/ 	.short	(.L_27 - .L_26)
.L_26:
        /*0098*/ 	.word	0x00000000


	//----- nvinfo : EIATTR_CBANK_PARAM_SIZE
	.align		4
.L_27:
        /*009c*/ 	.byte	0x03, 0x19
        /*009e*/ 	.short	0x0020


	//----- nvinfo : EIATTR_PARAM_CBANK
	.align		4
        /*00a0*/ 	.byte	0x04, 0x0a
        /*00a2*/ 	.short	(.L_29 - .L_28)
	.align		4
.L_28:
        /*00a4*/ 	.word	index@(.nv.constant0._Z11PDE_diff_k1ffffffPA64_A256_f)
        /*00a8*/ 	.short	0x0380
        /*00aa*/ 	.short	0x0020


	//----- nvinfo : EIATTR_SW_WAR
	.align		4
.L_29:
        /*00ac*/ 	.byte	0x04, 0x36
        /*00ae*/ 	.short	(.L_31 - .L_30)
.L_30:
        /*00b0*/ 	.word	0x00000008
.L_31:


//--------------------- .nv.callgraph             --------------------------
	.section	.nv.callgraph,"",@"SHT_CUDA_CALLGRAPH"
	.align	4
	.sectionentsize	8
	.align		4
        /*0000*/ 	.word	0x00000000
	.align		4
        /*0004*/ 	.word	0xffffffff
	.align		4
        /*0008*/ 	.word	0x00000000
	.align		4
        /*000c*/ 	.word	0xfffffffe
	.align		4
        /*0010*/ 	.word	0x00000000
	.align		4
        /*0014*/ 	.word	0xfffffffd
	.align		4
        /*0018*/ 	.word	0x00000000
	.align		4
        /*001c*/ 	.word	0xfffffffc


//--------------------- .text._Z11PDE_diff_k1ffffffPA64_A256_f --------------------------
	.section	.text._Z11PDE_diff_k1ffffffPA64_A256_f,"ax",@progbits
	.align	128
        .global         _Z11PDE_diff_k1ffffffPA64_A256_f
        .type           _Z11PDE_diff_k1ffffffPA64_A256_f,@function
        .size           _Z11PDE_diff_k1ffffffPA64_A256_f,(.L_x_15 - _Z11PDE_diff_k1ffffffPA64_A256_f)
        .other          _Z11PDE_diff_k1ffffffPA64_A256_f,@"STO_CUDA_ENTRY STV_DEFAULT"
_Z11PDE_diff_k1ffffffPA64_A256_f:
.text._Z11PDE_diff_k1ffffffPA64_A256_f:
[----:B------:R-:W-:Y:S01]  /*0000*/  LDC R1, c[0x0][0x37c] ;  /* 0x0000df00ff017b82 */ /* 0x000fe20000000800 */
[----:B------:R-:W0:Y:S07]  /*0010*/  S2R R4, SR_TID.X ;  /* 0x0000000000047919 */ /* 0x000e2e0000002100 */
[----:B------:R-:W1:Y:S01]  /*0020*/  LDC R5, c[0x0][0x360] ;  /* 0x0000d800ff057b82 */ /* 0x000e620000000800 */
[----:B------:R-:W2:Y:S01]  /*0030*/  LDCU.64 UR8, c[0x0][0x358] ;  /* 0x00006b00ff0877ac */ /* 0x000ea20008000a00 */
[----:B------:R-:W3:Y:S06]  /*0040*/  LDCU UR7, c[0x0][0x388] ;  /* 0x00007100ff0777ac */ /* 0x000eec0008000800 */
[----:B------:R-:W1:Y:S08]  /*0050*/  LDC.64 R2, c[0x0][0x398] ;  /* 0x0000e600ff027b82 */ /* 0x000e700000000a00 */
[----:B------:R-:W4:Y:S08]  /*0060*/  S2UR UR5, SR_CgaCtaId ;  /* 0x00000000000579c3 */ /* 0x000f300000008800 */
[----:B------:R-:W3:Y:S01]  /*0070*/  LDC R7, c[0x0][0x394] ;  /* 0x0000e500ff077b82 */ /* 0x000ee20000000800 */
[----:B-1----:R-:W-:-:S04]  /*0080*/  IMAD.WIDE.U32 R2, R5, 0x400, R2 ;  /* 0x0000040005027825 */ /* 0x002fc800078e0002 */
[----:B0-----:R-:W-:-:S06]  /*0090*/  IMAD.WIDE.U32 R2, R4, 0x4, R2 ;  /* 0x0000000404027825 */ /* 0x001fcc00078e0002 */
[----:B--2---:R-:W2:Y:S01]  /*00a0*/  LDG.E R3, desc[UR8][R2.64] ;  /* 0x0000000802037981 */ /* 0x004ea2000c1e1900 */
[----:B------:R-:W-:Y:S01]  /*00b0*/  UMOV UR4, 0x400 ;  /* 0x0000040000047882 */ /* 0x000fe20000000000 */
[C---:B------:R-:W-:Y:S01]  /*00c0*/  ISETP.NE.AND P0, PT, R4.reuse, RZ, PT ;  /* 0x000000ff0400720c */ /* 0x040fe20003f05270 */
[----:B----4-:R-:W-:Y:S01]  /*00d0*/  ULEA UR6, UR5, UR4, 0x18 ;  /* 0x0000000405067291 */ /* 0x010fe2000f8ec0ff */
[----:B------:R-:W0:Y:S01]  /*00e0*/  S2R R5, SR_CTAID.X ;  /* 0x0000000000057919 */ /* 0x000e220000002500 */
[----:B------:R-:W-:Y:S01]  /*00f0*/  UIADD3 UR4, UPT, UPT, UR4, 0x400, URZ ;  /* 0x0000040004047890 */ /* 0x000fe2000fffe0ff */
[----:B------:R-:W-:Y:S03]  /*0100*/  BSSY.RECONVERGENT B0, `(.L_x_0) ;  /* 0x0000048000007945 */ /* 0x000fe60003800200 */
[----:B------:R-:W-:Y:S01]  /*0110*/  LEA R6, R4, UR6, 0x2 ;  /* 0x0000000604067c11 */ /* 0x000fe2000f8e10ff */
[----:B------:R-:W-:Y:S01]  /*0120*/  ULEA UR4, UR5, UR4, 0x18 ;  /* 0x0000000405047291 */ /* 0x000fe2000f8ec0ff */
[----:B0-----:R-:W-:-:S05]  /*0130*/  I2FP.F32.U32 R0, R5 ;  /* 0x0000000500007245 */ /* 0x001fca0000201000 */
[----:B---3--:R-:W-:Y:S01]  /*0140*/  FFMA R0, R0, UR7, R7 ;  /* 0x0000000700007c23 */ /* 0x008fe20008000007 */
[----:B------:R-:W-:-:S03]  /*0150*/  LEA R7, R4, UR4, 0x2 ;  /* 0x0000000404077c11 */ /* 0x000fc6000f8e10ff */
[----:B------:R-:W-:Y:S01]  /*0160*/  FMUL R11, R0, R0 ;  /* 0x00000000000b7220 */ /* 0x000fe20000400000 */
[----:B--2---:R0:W-:Y:S01]  /*0170*/  STS [R6], R3 ;  /* 0x0000000306007388 */ /* 0x0041e20000000800 */
[----:B------:R-:W-:Y:S06]  /*0180*/  BAR.SYNC.DEFER_BLOCKING 0x0 ;  /* 0x0000000000007b1d */ /* 0x000fec0000010000 */
[----:B------:R-:W-:Y:S05]  /*0190*/  @!P0 BRA `(.L_x_1) ;  /* 0x0000000000f08947 */ /* 0x000fea0003800000 */
[----:B------:R-:W-:-:S13]  /*01a0*/  ISETP.NE.AND P0, PT, R4, 0xff, PT ;  /* 0x000000ff0400780c */ /* 0x000fda0003f05270 */
[----:B------:R-:W1:Y:S02]  /*01b0*/  @!P0 LDC R0, c[0x0][0x390] ;  /* 0x0000e400ff008b82 */ /* 0x000e640000000800 */
[----:B-1----:R1:W-:Y:S01]  /*01c0*/  @!P0 STS [UR6+0x7fc], R0 ;  /* 0x0007fc00ff008988 */ /* 0x0023e20008000806 */
[----:B------:R-:W-:Y:S05]  /*01d0*/  @!P0 BRA `(.L_x_2) ;  /* 0x0000000000e88947 */ /* 0x000fea0003800000 */
[----:B------:R-:W2:Y:S02]  /*01e0*/  LDC.64 R8, c[0x0][0x380] ;  /* 0x0000e000ff087b82 */ /* 0x000ea40000000a00 */
[----:B--2---:R-:W-:Y:S01]  /*01f0*/  FMUL R9, R9, R9 ;  /* 0x0000000909097220 */ /* 0x004fe20000400000 */
[----:B-1----:R-:W-:-:S03]  /*0200*/  FMUL R0, R11, R8 ;  /* 0x000000080b007220 */ /* 0x002fc60000400000 */
[----:B0-----:R-:W-:-:S04]  /*0210*/  FADD R3, R9, R9 ;  /* 0x0000000909037221 */ /* 0x001fc80000000000 */
[----:B------:R-:W0:Y:S08]  /*0220*/  MUFU.RCP R2, R3 ;  /* 0x0000000300027308 */ /* 0x000e300000001000 */
[----:B------:R-:W1:Y:S01]  /*0230*/  FCHK P0, R0, R3 ;  /* 0x0000000300007302 */ /* 0x000e620000000000 */
[----:B0-----:R-:W-:-:S04]  /*0240*/  FFMA R13, -R3, R2, 1 ;  /* 0x3f800000030d7423 */ /* 0x001fc80000000102 */
[----:B------:R-:W-:-:S04]  /*0250*/  FFMA R13, R2, R13, R2 ;  /* 0x0000000d020d7223 */ /* 0x000fc80000000002 */
[----:B------:R-:W-:-:S04]  /*0260*/  FFMA R8, R0, R13, RZ ;  /* 0x0000000d00087223 */ /* 0x000fc800000000ff */
[----:B------:R-:W-:-:S04]  /*0270*/  FFMA R2, -R3, R8, R0 ;  /* 0x0000000803027223 */ /* 0x000fc80000000100 */
[----:B------:R-:W-:Y:S01]  /*0280*/  FFMA R8, R13, R2, R8 ;  /* 0x000000020d087223 */ /* 0x000fe20000000008 */
[----:B-1----:R-:W-:Y:S06]  /*0290*/  @!P0 BRA `(.L_x_3) ;  /* 0x0000000000108947 */ /* 0x002fec0003800000 */
[----:B------:R-:W-:Y:S01]  /*02a0*/  IMAD.MOV.U32 R2, RZ, RZ, R0 ;  /* 0x000000ffff027224 */ /* 0x000fe200078e0000 */
[----:B------:R-:W-:-:S07]  /*02b0*/  MOV R10, 0x2d0 ;  /* 0x000002d0000a7802 */ /* 0x000fce0000000f00 */
[----:B------:R-:W-:Y:S05]  /*02c0*/  CALL.REL.NOINC `($__internal_0_$__cuda_sm3x_div_rn_noftz_f32_slowpath) ;  /* 0x0000000000c87944 */ /* 0x000fea0003c00000 */
[----:B------:R-:W-:-:S07]  /*02d0*/  IMAD.MOV.U32 R8, RZ, RZ, R12 ;  /* 0x000000ffff087224 */ /* 0x000fce00078e000c */
.L_x_3:
[----:B------:R-:W0:Y:S01]  /*02e0*/  LDC.64 R12, c[0x0][0x380] ;  /* 0x0000e000ff0c7b82 */ /* 0x000e220000000a00 */
[----:B------:R-:W-:-:S05]  /*02f0*/  HFMA2 R2, -RZ, RZ, 1.75, 0 ;  /* 0x3f000000ff027431 */ /* 0x000fca00000001ff */
[----:B------:R-:W-:Y:S01]  /*0300*/  FFMA R11, R11, -R2, 0.10000000149011611938 ;  /* 0x3dcccccd0b0b7423 */ /* 0x000fe20000000802 */
[----:B0-----:R-:W-:-:S03]  /*0310*/  FADD R3, R13, R13 ;  /* 0x0000000d0d037221 */ /* 0x001fc60000000000 */
[----:B------:R-:W-:Y:S01]  /*0320*/  FMUL R2, R11, R12 ;  /* 0x0000000c0b027220 */ /* 0x000fe20000400000 */
        /* <DEDUP_REMOVED lines=8> */
[----:B------:R-:W-:-:S07]  /*03b0*/  MOV R10, 0x3d0 ;  /* 0x000003d0000a7802 */ /* 0x000fce0000000f00 */
[----:B------:R-:W-:Y:S05]  /*03c0*/  CALL.REL.NOINC `($__internal_0_$__cuda_sm3x_div_rn_noftz_f32_slowpath) ;  /* 0x0000000000887944 */ /* 0x000fea0003c00000 */
[----:B------:R-:W-:-:S07]  /*03d0*/  IMAD.MOV.U32 R11, RZ, RZ, R12 ;  /* 0x000000ffff0b7224 */ /* 0x000fce00078e000c */
.L_x_4:
        /* <DEDUP_REMOVED lines=9> */
[----:B------:R-:W-:Y:S02]  /*0470*/  MOV R3, R9 ;  /* 0x0000000900037202 */ /* 0x000fe40000000f00 */
[----:B------:R-:W-:-:S07]  /*0480*/  MOV R10, 0x4a0 ;  /* 0x000004a0000a7802 */ /* 0x000fce0000000f00 */
[----:B------:R-:W-:Y:S05]  /*0490*/  CALL.REL.NOINC `($__internal_0_$__cuda_sm3x_div_rn_noftz_f32_slowpath) ;  /* 0x0000000000547944 */ /* 0x000fea0003c00000 */
[----:B------:R-:W-:-:S07]  /*04a0*/  IMAD.MOV.U32 R2, RZ, RZ, R12 ;  /* 0x000000ffff027224 */ /* 0x000fce00078e000c */
.L_x_5:
[----:B------:R-:W0:Y:S01]  /*04b0*/  LDS R3, [R6] ;  /* 0x0000000006037984 */ /* 0x000e220000000800 */
[----:B------:R-:W-:-:S03]  /*04c0*/  FADD R2, -R2, 1 ;  /* 0x3f80000002027421 */ /* 0x000fc60000000100 */
[----:B------:R-:W1:Y:S04]  /*04d0*/  LDS R0, [R6+0x4] ;  /* 0x0000040006007984 */ /* 0x000e680000000800 */
[----:B------:R-:W2:Y:S01]  /*04e0*/  LDS R13, [R6+-0x4] ;  /* 0xfffffc00060d7984 */ /* 0x000ea20000000800 */
[----:B0-----:R-:W-:Y:S01]  /*04f0*/  FMUL R9, R2, R3 ;  /* 0x0000000302097220 */ /* 0x001fe20000400000 */
[C-C-:B------:R-:W-:Y:S01]  /*0500*/  FADD R3, R11.reuse, R8.reuse ;  /* 0x000000080b037221 */ /* 0x140fe20000000000 */
[----:B------:R-:W-:-:S03]  /*0510*/  FADD R8, -R11, R8 ;  /* 0x000000080b087221 */ /* 0x000fc60000000100 */
[----:B-1----:R-:W-:-:S04]  /*0520*/  FFMA R0, R0, R3, R9 ;  /* 0x0000000300007223 */ /* 0x002fc80000000009 */
[----:B--2---:R-:W-:-:S05]  /*0530*/  FFMA R0, R13, R8, R0 ;  /* 0x000000080d007223 */ /* 0x004fca0000000000 */
[----:B------:R2:W-:Y:S01]  /*0540*/  STS [R7], R0 ;  /* 0x0000000007007388 */ /* 0x0005e20000000800 */
[----:B------:R-:W-:Y:S05]  /*0550*/  BRA `(.L_x_2) ;  /* 0x0000000000087947 */ /* 0x000fea0003800000 */
.L_x_1:
[----:B------:R-:W1:Y:S02]  /*0560*/  LDC R0, c[0x0][0x38c] ;  /* 0x0000e300ff007b82 */ /* 0x000e640000000800 */
[----:B-1----:R3:W-:Y:S02]  /*0570*/  STS [UR6+0x400], R0 ;  /* 0x00040000ff007988 */ /* 0x0027e40008000806 */
.L_x_2:
[----:B------:R-:W-:Y:S05]  /*0580*/  BSYNC.RECONVERGENT B0 ;  /* 0x0000000000007941 */ /* 0x000fea0003800200 */
.L_x_0:
[----:B--2---:R-:W2:Y:S01]  /*0590*/  LDS R7, [R7] ;  /* 0x0000000007077984 */ /* 0x004ea20000000800 */
[----:B0-----:R-:W0:Y:S02]  /*05a0*/  LDC.64 R2, c[0x0][0x398] ;  /* 0x0000e600ff027b82 */ /* 0x001e240000000a00 */
[----:B0-----:R-:W-:-:S04]  /*05b0*/  IMAD.WIDE.U32 R2, R5, 0x400, R2 ;  /* 0x0000040005027825 */ /* 0x001fc800078e0002 */
[----:B------:R-:W-:-:S05]  /*05c0*/  IMAD.WIDE.U32 R2, R4, 0x4, R2 ;  /* 0x0000000404027825 */ /* 0x000fca00078e0002 */
[----:B--2---:R-:W-:Y:S01]  /*05d0*/  STG.E desc[UR8][R2.64], R7 ;  /* 0x0000000702007986 */ /* 0x004fe2000c101908 */
[----:B------:R-:W-:Y:S05]  /*05e0*/  EXIT ;  /* 0x000000000000794d */ /* 0x000fea0003800000 */
        .weak           $__internal_0_$__cuda_sm3x_div_rn_noftz_f32_slowpath
        .type           $__internal_0_$__cuda_sm3x_div_rn_noftz_f32_slowpath,@function
        .size           $__internal_0_$__cuda_sm3x_div_rn_noftz_f32_slowpath,(.L_x_15 - $__internal_0_$__cuda_sm3x_div_rn_noftz_f32_slowpath)
$__internal_0_$__cuda_sm3x_div_rn_noftz_f32_slowpath:
[----:B------:R-:W-:Y:S02]  /*05f0*/  SHF.R.U32.HI R13, RZ, 0x17, R3 ;  /* 0x00000017ff0d7819 */ /* 0x000fe40000011603 */
[----:B------:R-:W-:Y:S02]  /*0600*/  SHF.R.U32.HI R12, RZ, 0x17, R2 ;  /* 0x00000017ff0c7819 */ /* 0x000fe40000011602 */
[----:B------:R-:W-:Y:S02]  /*0610*/  LOP3.LUT R13, R13, 0xff, RZ, 0xc0, !PT ;  /* 0x000000ff0d0d7812 */ /* 0x000fe400078ec0ff */
[----:B------:R-:W-:-:S03]  /*0620*/  LOP3.LUT R16, R12, 0xff, RZ, 0xc0, !PT ;  /* 0x000000ff0c107812 */ /* 0x000fc600078ec0ff */
[----:B------:R-:W-:Y:S01]  /*0630*/  VIADD R15, R13, 0xffffffff ;  /* 0xffffffff0d0f7836 */ /* 0x000fe20000000000 */
[----:B------:R-:W-:-:S04]  /*0640*/  IADD3 R14, PT, PT, R16, -0x1, RZ ;  /* 0xffffffff100e7810 */ /* 0x000fc80007ffe0ff */
[----:B------:R-:W-:-:S04]  /*0650*/  ISETP.GT.U32.AND P0, PT, R15, 0xfd, PT ;  /* 0x000000fd0f00780c */ /* 0x000fc80003f04070 */
[----:B------:R-:W-:-:S13]  /*0660*/  ISETP.GT.U32.OR P0, PT, R14, 0xfd, P0 ;  /* 0x000000fd0e00780c */ /* 0x000fda0000704470 */
[----:B------:R-:W-:Y:S01]  /*0670*/  @!P0 IMAD.MOV.U32 R12, RZ, RZ, RZ ;  /* 0x000000ffff0c8224 */ /* 0x000fe200078e00ff */
[----:B------:R-:W-:Y:S06]  /*0680*/  @!P0 BRA `(.L_x_6) ;  /* 0x00000000005c8947 */ /* 0x000fec0003800000 */
[----:B------:R-:W-:Y:S02]  /*0690*/  FSETP.GTU.FTZ.AND P0, PT, |R2|, +INF , PT ;  /* 0x7f8000000200780b */ /* 0x000fe40003f1c200 */
[----:B------:R-:W-:-:S04]  /*06a0*/  FSETP.GTU.FTZ.AND P1, PT, |R3|, +INF , PT ;  /* 0x7f8000000300780b */ /* 0x000fc80003f3c200 */
[----:B------:R-:W-:-:S13]  /*06b0*/  PLOP3.LUT P0, PT, P0, P1, PT, 0xf8, 0x8f ;  /* 0x00000000008f781c */ /* 0x000fda0000703f70 */
[----:B------:R-:W-:Y:S05]  /*06c0*/  @P0 BRA `(.L_x_7) ;  /* 0x0000000400440947 */ /* 0x000fea0003800000 */
[----:B------:R-:W-:-:S13]  /*06d0*/  LOP3.LUT P0, RZ, R3, 0x7fffffff, R2, 0xc8, !PT ;  /* 0x7fffffff03ff7812 */ /* 0x000fda000780c802 */
[----:B------:R-:W-:Y:S05]  /*06e0*/  @!P0 BRA `(.L_x_8) ;  /* 0x0000000400348947 */ /* 0x000fea0003800000 */
[C---:B------:R-:W-:Y:S02]  /*06f0*/  FSETP.NEU.FTZ.AND P2, PT, |R2|.reuse, +INF , PT ;  /* 0x7f8000000200780b */ /* 0x040fe40003f5d200 */
[----:B------:R-:W-:Y:S02]  /*0700*/  FSETP.NEU.FTZ.AND P1, PT, |R3|, +INF , PT ;  /* 0x7f8000000300780b */ /* 0x000fe40003f3d200 */
[----:B------:R-:W-:-:S11]  /*0710*/  FSETP.NEU.FTZ.AND P0, PT, |R2|, +INF , PT ;  /* 0x7f8000000200780b */ /* 0x000fd60003f1d200 */
[----:B------:R-:W-:Y:S05]  /*0720*/  @!P1 BRA !P2, `(.L_x_8) ;  /* 0x0000000400249947 */ /* 0x000fea0005000000 */
[----:B------:R-:W-:-:S04]  /*0730*/  LOP3.LUT P2, RZ, R2, 0x7fffffff, RZ, 0xc0, !PT ;  /* 0x7fffffff02ff7812 */ /* 0x000fc8000784c0ff */
[----:B------:R-:W-:-:S13]  /*0740*/  PLOP3.LUT P1, PT, P1, P2, PT, 0x2f, 0xf2 ;  /* 0x0000000000f2781c */ /* 0x000fda0000f24577 */
[----:B------:R-:W-:Y:S05]  /*0750*/  @P1 BRA `(.L_x_9) ;  /* 0x0000000400101947 */ /* 0x000fea0003800000 */
[----:B------:R-:W-:-:S04]  /*0760*/  LOP3.LUT P1, RZ, R3, 0x7fffffff, RZ, 0xc0, !PT ;  /* 0x7fffffff03ff7812 */ /* 0x000fc8000782c0ff */
[----:B------:R-:W-:-:S13]  /*0770*/  PLOP3.LUT P0, PT, P0, P1, PT, 0x2f, 0xf2 ;  /* 0x0000000000f2781c */ /* 0x000fda0000702577 */
[----:B------:R-:W-:Y:S05]  /*0780*/  @P0 BRA `(.L_x_10) ;  /* 0x0000000000f80947 */ /* 0x000fea0003800000 */
[----:B------:R-:W-:Y:S02]  /*0790*/  ISETP.GE.AND P0, PT, R14, RZ, PT ;  /* 0x000000ff0e00720c */ /* 0x000fe40003f06270 */
[----:B------:R-:W-:-:S11]  /*07a0*/  ISETP.GE.AND P1, PT, R15, RZ, PT ;  /* 0x000000ff0f00720c */ /* 0x000fd60003f26270 */
[----:B------:R-:W-:Y:S01]  /*07b0*/  @P0 IMAD.MOV.U32 R12, RZ, RZ, RZ ;  /* 0x000000ffff0c0224 */ /* 0x000fe200078e00ff */
[----:B------:R-:W-:Y:S01]  /*07c0*/  @!P0 MOV R12, 0xffffffc0 ;  /* 0xffffffc0000c8802 */ /* 0x000fe20000000f00 */
[----:B------:R-:W-:Y:S01]  /*07d0*/  @!P0 FFMA R2, R2, 1.84467440737095516160e+19, RZ ;  /* 0x5f80000002028823 */ /* 0x000fe200000000ff */
[----:B------:R-:W-:-:S03]  /*07e0*/  @!P1 FFMA R3, R3, 1.84467440737095516160e+19, RZ ;  /* 0x5f80000003039823 */ /* 0x000fc600000000ff */
[----:B------:R-:W-:-:S07]  /*07f0*/  @!P1 VIADD R12, R12, 0x40 ;  /* 0x000000400c0c9836 */ /* 0x000fce0000000000 */
.L_x_6:
[----:B------:R-:W-:-:S05]  /*0800*/  LEA R14, R13, 0xc0800000, 0x17 ;  /* 0xc08000000d0e7811 */ /* 0x000fca00078eb8ff */
[----:B------:R-:W-:Y:S01]  /*0810*/  IMAD.IADD R15, R3, 0x1, -R14 ;  /* 0x00000001030f7824 */ /* 0x000fe200078e0a0e */
[----:B------:R-:W-:-:S03]  /*0820*/  IADD3 R14, PT, PT, R16, -0x7f, RZ ;  /* 0xffffff81100e7810 */ /* 0x000fc60007ffe0ff */
[----:B------:R0:W1:Y:S01]  /*0830*/  MUFU.RCP R3, R15 ;  /* 0x0000000f00037308 */ /* 0x0000620000001000 */
[----:B------:R-:W-:Y:S01]  /*0840*/  FADD.FTZ R17, -R15, -RZ ;  /* 0x800000ff0f117221 */ /* 0x000fe20000010100 */
[C---:B------:R-:W-:Y:S01]  /*0850*/  IMAD R2, R14.reuse, -0x800000, R2 ;  /* 0xff8000000e027824 */ /* 0x040fe200078e0202 */
[----:B0-----:R-:W-:-:S05]  /*0860*/  IADD3 R15, PT, PT, R14, 0x7f, -R13 ;  /* 0x0000007f0e0f7810 */ /* 0x001fca0007ffe80d */
[----:B------:R-:W-:Y:S02]  /*0870*/  IMAD.IADD R15, R15, 0x1, R12 ;  /* 0x000000010f0f7824 */ /* 0x000fe400078e020c */
[----:B-1----:R-:W-:-:S04]  /*0880*/  FFMA R16, R3, R17, 1 ;  /* 0x3f80000003107423 */ /* 0x002fc80000000011 */
[----:B------:R-:W-:-:S04]  /*0890*/  FFMA R3, R3, R16, R3 ;  /* 0x0000001003037223 */ /* 0x000fc80000000003 */
[----:B------:R-:W-:-:S04]  /*08a0*/  FFMA R16, R2, R3, RZ ;  /* 0x0000000302107223 */ /* 0x000fc800000000ff */
[----:B------:R-:W-:-:S04]  /*08b0*/  FFMA R18, R17, R16, R2 ;  /* 0x0000001011127223 */ /* 0x000fc80000000002 */
[----:B------:R-:W-:-:S04]  /*08c0*/  FFMA R18, R3, R18, R16 ;  /* 0x0000001203127223 */ /* 0x000fc80000000010 */
[----:B------:R-:W-:-:S04]  /*08d0*/  FFMA R17, R17, R18, R2 ;  /* 0x0000001211117223 */ /* 0x000fc80000000002 */
[----:B------:R-:W-:-:S05]  /*08e0*/  FFMA R2, R3, R17, R18 ;  /* 0x0000001103027223 */ /* 0x000fca0000000012 */
[----:B------:R-:W-:-:S04]  /*08f0*/  SHF.R.U32.HI R13, RZ, 0x17, R2 ;  /* 0x00000017ff0d7819 */ /* 0x000fc80000011602 */
[----:B------:R-:W-:-:S04]  /*0900*/  LOP3.LUT R13, R13, 0xff, RZ, 0xc0, !PT ;  /* 0x000000ff0d0d7812 */ /* 0x000fc800078ec0ff */
[----:B------:R-:W-:-:S05]  /*0910*/  IADD3 R16, PT, PT, R13, R15, RZ ;  /* 0x0000000f0d107210 */ /* 0x000fca0007ffe0ff */
[----:B------:R-:W-:-:S05]  /*0920*/  VIADD R12, R16, 0xffffffff ;  /* 0xffffffff100c7836 */ /* 0x000fca0000000000 */
[----:B------:R-:W-:-:S13]  /*0930*/  ISETP.GE.U32.AND P0, PT, R12, 0xfe, PT ;  /* 0x000000fe0c00780c */ /* 0x000fda0003f06070 */
[----:B------:R-:W-:Y:S05]  /*0940*/  @!P0 BRA `(.L_x_11) ;  /* 0x0000000000808947 */ /* 0x000fea0003800000 */
[----:B------:R-:W-:-:S13]  /*0950*/  ISETP.GT.AND P0, PT, R16, 0xfe, PT ;  /* 0x000000fe1000780c */ /* 0x000fda0003f04270 */
[----:B------:R-:W-:Y:S05]  /*0960*/  @P0 BRA `(.L_x_12) ;  /* 0x00000000006c0947 */ /* 0x000fea0003800000 */
[----:B------:R-:W-:-:S13]  /*0970*/  ISETP.GE.AND P0, PT, R16, 0x1, PT ;  /* 0x000000011000780c */ /* 0x000fda0003f06270 */
[----:B------:R-:W-:Y:S05]  /*0980*/  @P0 BRA `(.L_x_13) ;  /* 0x0000000000980947 */ /* 0x000fea0003800000 */
[----:B------:R-:W-:Y:S02]  /*0990*/  ISETP.GE.AND P0, PT, R16, -0x18, PT ;  /* 0xffffffe81000780c */ /* 0x000fe40003f06270 */
[----:B------:R-:W-:-:S11]  /*09a0*/  LOP3.LUT R2, R2, 0x80000000, RZ, 0xc0, !PT ;  /* 0x8000000002027812 */ /* 0x000fd600078ec0ff */
[----:B------:R-:W-:Y:S05]  /*09b0*/  @!P0 BRA `(.L_x_13) ;  /* 0x00000000008c8947 */ /* 0x000fea0003800000 */
[CC--:B------:R-:W-:Y:S01]  /*09c0*/  FFMA.RZ R12, R3.reuse, R17.reuse, R18 ;  /* 0x00000011030c7223 */ /* 0x0c0fe2000000c012 */
[C---:B------:R-:W-:Y:S01]  /*09d0*/  IADD3 R14, PT, PT, R16.reuse, 0x20, RZ ;  /* 0x00000020100e7810 */ /* 0x040fe20007ffe0ff */
[----:B------:R-:W-:Y:S01]  /*09e0*/  IMAD.MOV R15, RZ, RZ, -R16 ;  /* 0x000000ffff0f7224 */ /* 0x000fe200078e0a10 */
[----:B------:R-:W-:Y:S02]  /*09f0*/  ISETP.NE.AND P2, PT, R16, RZ, PT ;  /* 0x000000ff1000720c */ /* 0x000fe40003f45270 */
[----:B------:R-:W-:Y:S01]  /*0a00*/  LOP3.LUT R13, R12, 0x7fffff, RZ, 0xc0, !PT ;  /* 0x007fffff0c0d7812 */ /* 0x000fe200078ec0ff */
[CCC-:B------:R-:W-:Y:S01]  /*0a10*/  FFMA.RP R12, R3.reuse, R17.reuse, R18.reuse ;  /* 0x00000011030c7223 */ /* 0x1c0fe20000008012 */
[----:B------:R-:W-:Y:S01]  /*0a20*/  FFMA.RM R3, R3, R17, R18 ;  /* 0x0000001103037223 */ /* 0x000fe20000004012 */
[----:B------:R-:W-:Y:S02]  /*0a30*/  ISETP.NE.AND P1, PT, R16, RZ, PT ;  /* 0x000000ff1000720c */ /* 0x000fe40003f25270 */
[----:B------:R-:W-:-:S02]  /*0a40*/  LOP3.LUT R13, R13, 0x800000, RZ, 0xfc, !PT ;  /* 0x008000000d0d7812 */ /* 0x000fc400078efcff */
[----:B------:R-:W-:Y:S02]  /*0a50*/  FSETP.NEU.FTZ.AND P0, PT, R12, R3, PT ;  /* 0x000000030c00720b */ /* 0x000fe40003f1d000 */
[----:B------:R-:W-:Y:S02]  /*0a60*/  SHF.L.U32 R14, R13, R14, RZ ;  /* 0x0000000e0d0e7219 */ /* 0x000fe400000006ff */
[----:B------:R-:W-:Y:S02]  /*0a70*/  SEL R12, R15, RZ, P2 ;  /* 0x000000ff0f0c7207 */ /* 0x000fe40001000000 */
[----:B------:R-:W-:Y:S02]  /*0a80*/  ISETP.NE.AND P1, PT, R14, RZ, P1 ;  /* 0x000000ff0e00720c */ /* 0x000fe40000f25270 */
[----:B------:R-:W-:Y:S02]  /*0a90*/  SHF.R.U32.HI R12, RZ, R12, R13 ;  /* 0x0000000cff0c7219 */ /* 0x000fe4000001160d */
[----:B------:R-:W-:-:S02]  /*0aa0*/  PLOP3.LUT P0, PT, P0, P1, PT, 0xf8, 0x8f ;  /* 0x00000000008f781c */ /* 0x000fc40000703f70 */
[----:B------:R-:W-:Y:S02]  /*0ab0*/  SHF.R.U32.HI R14, RZ, 0x1, R12 ;  /* 0x00000001ff0e7819 */ /* 0x000fe4000001160c */
[----:B------:R-:W-:-:S04]  /*0ac0*/  SEL R3, RZ, 0x1, !P0 ;  /* 0x00000001ff037807 */ /* 0x000fc80004000000 */
[----:B------:R-:W-:-:S04]  /*0ad0*/  LOP3.LUT R3, R3, 0x1, R14, 0xf8, !PT ;  /* 0x0000000103037812 */ /* 0x000fc800078ef80e */
[----:B------:R-:W-:-:S04]  /*0ae0*/  LOP3.LUT R3, R3, R12, RZ, 0xc0, !PT ;  /* 0x0000000c03037212 */ /* 0x000fc800078ec0ff */
[----:B------:R-:W-:-:S04]  /*0af0*/  IADD3 R3, PT, PT, R14, R3, RZ ;  /* 0x000000030e037210 */ /* 0x000fc80007ffe0ff */
[----:B------:R-:W-:Y:S01]  /*0b00*/  LOP3.LUT R2, R3, R2, RZ, 0xfc, !PT ;  /* 0x0000000203027212 */ /* 0x000fe200078efcff */
[----:B------:R-:W-:Y:S06]  /*0b10*/  BRA `(.L_x_13) ;  /* 0x0000000000347947 */ /* 0x000fec0003800000 */
.L_x_12:
[----:B------:R-:W-:-:S04]  /*0b20*/  LOP3.LUT R2, R2, 0x80000000, RZ, 0xc0, !PT ;  /* 0x8000000002027812 */ /* 0x000fc800078ec0ff */
[----:B------:R-:W-:Y:S01]  /*0b30*/  LOP3.LUT R2, R2, 0x7f800000, RZ, 0xfc, !PT ;  /* 0x7f80000002027812 */ /* 0x000fe200078efcff */
[----:B------:R-:W-:Y:S06]  /*0b40*/  BRA `(.L_x_13) ;  /* 0x0000000000287947 */ /* 0x000fec0003800000 */
.L_x_11:
[----:B------:R-:W-:Y:S01]  /*0b50*/  IMAD R2, R15, 0x800000, R2 ;  /* 0x008000000f027824 */ /* 0x000fe200078e0202 */
[----:B------:R-:W-:Y:S06]  /*0b60*/  BRA `(.L_x_13) ;  /* 0x0000000000207947 */ /* 0x000fec0003800000 */
.L_x_10:
[----:B------:R-:W-:-:S04]  /*0b70*/  LOP3.LUT R2, R3, 0x80000000, R2, 0x48, !PT ;  /* 0x8000000003027812 */ /* 0x000fc800078e4802 */
[----:B------:R-:W-:Y:S01]  /*0b80*/  LOP3.LUT R2, R2, 0x7f800000, RZ, 0xfc, !PT ;  /* 0x7f80000002027812 */ /* 0x000fe200078efcff */
[----:B------:R-:W-:Y:S06]  /*0b90*/  BRA `(.L_x_13) ;  /* 0x0000000000147947 */ /* 0x000fec0003800000 */
.L_x_9:
[----:B------:R-:W-:Y:S01]  /*0ba0*/  LOP3.LUT R2, R3, 0x80000000, R2, 0x48, !PT ;  /* 0x8000000003027812 */ /* 0x000fe200078e4802 */
[----:B------:R-:W-:Y:S06]  /*0bb0*/  BRA `(.L_x_13) ;  /* 0x00000000000c7947 */ /* 0x000fec0003800000 */
.L_x_8:
[----:B------:R-:W0:Y:S01]  /*0bc0*/  MUFU.RSQ R2, -QNAN ;  /* 0xffc0000000027908 */ /* 0x000e220000001400 */
[----:B------:R-:W-:Y:S05]  /*0bd0*/  BRA `(.L_x_13) ;  /* 0x0000000000047947 */ /* 0x000fea0003800000 */
.L_x_7:
[----:B------:R-:W-:-:S07]  /*0be0*/  FADD.FTZ R2, R2, R3 ;  /* 0x0000000302027221 */ /* 0x000fce0000010000 */
.L_x_13:
[----:B------:R-:W-:Y:S01]  /*0bf0*/  HFMA2 R3, -RZ, RZ, 0, 0 ;  /* 0x00000000ff037431 */ /* 0x000fe200000001ff */
[----:B0-----:R-:W-:Y:S01]  /*0c00*/  MOV R12, R2 ;  /* 0x00000002000c7202 */ /* 0x001fe20000000f00 */
[----:B------:R-:W-:-:S04]  /*0c10*/  IMAD.MOV.U32 R2, RZ, RZ, R10 ;  /* 0x000000ffff027224 */ /* 0x000fc800078e000a */
[----:B------:R-:W-:Y:S05]  /*0c20*/  RET.REL.NODEC R2 `(_Z11PDE_diff_k1ffffffPA64_A256_f) ;  /* 0xfffffff002f47950 */ /* 0x000fea0003c3ffff */
.L_x_14:
[----:B------:R-:W-:-:S00]  /*0c30*/  BRA `(.L_x_14) ;  /* 0xfffffffc00fc7947 */ /* 0x000fc0000383ffff */
[----:B------:R-:W-:-:S00]  /*0c40*/  NOP ;  /* 0x0000000000007918 */ /* 0x000fc00000000000 */
        /* <DEDUP_REMOVED lines=11> */
.L_x_15:


//--------------------- .nv.shared._Z11PDE_diff_k1ffffffPA64_A256_f --------------------------
	.section	.nv.shared._Z11PDE_diff_k1ffffffPA64_A256_f,"aw",@nobits
	.sectionflags	@""
	.align	4
.nv.shared._Z11PDE_diff_k1ffffffPA64_A256_f:
	.zero		3072


//--------------------- .nv.shared.reserved.0     --------------------------
	.section	.nv.shared.reserved.0,"aw",@nobits
	.weak		__nv_reservedSMEM_offset_0_alias
	.size		__nv_reservedSMEM_offset_0_alias, 0, 64
	.other		__nv_reservedSMEM_offset_0_alias,@"STO_CUDA_RESERVED_SHARED STV_DEFAULT"
__nv_reservedSMEM_offset_0_alias:
	.zero		0
	.zero		64


//--------------------- .nv.constant0._Z11PDE_diff_k1ffffffPA64_A256_f --------------------------
	.section	.nv.constant0._Z11PDE_diff_k1ffffffPA64_A256_f,"a",@progbits
	.sectionflags	@""
	.align	4
.nv.constant0._Z11PDE_diff_k1ffffffPA64_A256_f:
	.zero		928


//--------------------- SYMBOLS --------------------------

	.type		.nv.reservedSmem.offset0,@object
	.size		.nv.reservedSmem.offset0,0x4
	.type		.nv.reservedSmem.cap,@object
	.size		.nv.reservedSmem.cap,0x4
